//
// Generated by NVIDIA NVVM Compiler
//
// Compiler Build ID: CL-36424714
// Cuda compilation tools, release 13.0, V13.0.88
// Based on NVVM 20.0.0
//

.version 9.0
.target sm_100
.address_size 64

	// .globl	_Z14step_gpu_ghostPKhPhi
.extern .shared .align 16 .b8 temp[];

.visible .entry _Z14step_gpu_ghostPKhPhi(
	.param .u64 .ptr .align 1 _Z14step_gpu_ghostPKhPhi_param_0,
	.param .u64 .ptr .align 1 _Z14step_gpu_ghostPKhPhi_param_1,
	.param .u32 _Z14step_gpu_ghostPKhPhi_param_2
)
{
	.reg .pred 	%p<28>;
	.reg .b16 	%rs<49>;
	.reg .b32 	%r<84>;
	.reg .b64 	%rd<29>;

	ld.param.u64 	%rd5, [_Z14step_gpu_ghostPKhPhi_param_0];
	ld.param.u64 	%rd4, [_Z14step_gpu_ghostPKhPhi_param_1];
	ld.param.u32 	%r25, [_Z14step_gpu_ghostPKhPhi_param_2];
	cvta.to.global.u64 	%rd1, %rd5;
	mov.u32 	%r26, %ctaid.x;
	mov.u32 	%r1, %ntid.x;
	mov.u32 	%r2, %tid.x;
	mad.lo.s32 	%r3, %r26, %r1, %r2;
	mov.u32 	%r27, %ctaid.y;
	mov.u32 	%r4, %ntid.y;
	mul.lo.s32 	%r5, %r27, %r4;
	mov.u32 	%r6, %tid.y;
	add.s32 	%r28, %r5, %r6;
	add.s32 	%r8, %r1, 2;
	add.s32 	%r9, %r6, 1;
	max.u32 	%r29, %r3, %r28;
	setp.ge.u32 	%p1, %r29, %r25;
	mad.lo.s32 	%r10, %r8, %r6, %r8;
	mov.b16 	%rs40, 0;
	@%p1 bra 	$L__BB0_2;
	mad.lo.s32 	%r30, %r25, %r28, %r3;
	cvt.s64.s32 	%rd6, %r30;
	add.s64 	%rd7, %rd1, %rd6;
	ld.global.nc.u8 	%rs20, [%rd7];
	cvt.u16.u8 	%rs40, %rs20;
$L__BB0_2:
	add.s32 	%r31, %r10, %r2;
	mov.u32 	%r32, temp;
	add.s32 	%r11, %r32, %r31;
	st.shared.u8 	[%r11+1], %rs40;
	setp.ne.s32 	%p2, %r2, 0;
	mul.lo.s32 	%r12, %r25, %r28;
	cvt.s64.s32 	%rd2, %r3;
	cvt.s64.s32 	%rd8, %r12;
	add.s64 	%rd9, %rd8, %rd2;
	add.s64 	%rd3, %rd1, %rd9;
	@%p2 bra 	$L__BB0_6;
	add.s32 	%r33, %r3, -1;
	max.u32 	%r34, %r33, %r28;
	setp.ge.u32 	%p3, %r34, %r25;
	mov.b16 	%rs41, 0;
	@%p3 bra 	$L__BB0_5;
	ld.global.nc.u8 	%rs22, [%rd3+-1];
	cvt.u16.u8 	%rs41, %rs22;
$L__BB0_5:
	add.s32 	%r36, %r32, %r10;
	st.shared.u8 	[%r36], %rs41;
$L__BB0_6:
	add.s32 	%r13, %r1, -1;
	setp.lt.u32 	%p4, %r2, %r13;
	@%p4 bra 	$L__BB0_10;
	add.s32 	%r37, %r3, 1;
	max.u32 	%r38, %r37, %r28;
	setp.ge.u32 	%p5, %r38, %r25;
	mov.b16 	%rs42, 0;
	@%p5 bra 	$L__BB0_9;
	ld.global.nc.u8 	%rs24, [%rd3+1];
	cvt.u16.u8 	%rs42, %rs24;
$L__BB0_9:
	st.shared.u8 	[%r11+2], %rs42;
$L__BB0_10:
	setp.ne.s32 	%p6, %r6, 0;
	add.s32 	%r14, %r32, %r2;
	@%p6 bra 	$L__BB0_14;
	add.s32 	%r15, %r28, -1;
	max.u32 	%r40, %r3, %r15;
	setp.ge.u32 	%p7, %r40, %r25;
	mov.b16 	%rs43, 0;
	@%p7 bra 	$L__BB0_13;
	mad.lo.s32 	%r41, %r25, %r15, %r3;
	cvt.s64.s32 	%rd10, %r41;
	add.s64 	%rd11, %rd1, %rd10;
	ld.global.nc.u8 	%rs26, [%rd11];
	cvt.u16.u8 	%rs43, %rs26;
$L__BB0_13:
	st.shared.u8 	[%r14+1], %rs43;
$L__BB0_14:
	add.s32 	%r16, %r4, -1;
	setp.lt.u32 	%p8, %r6, %r16;
	add.s32 	%r17, %r11, %r8;
	@%p8 bra 	$L__BB0_18;
	add.s32 	%r18, %r9, %r5;
	max.u32 	%r43, %r3, %r18;
	setp.ge.u32 	%p9, %r43, %r25;
	mov.b16 	%rs44, 0;
	@%p9 bra 	$L__BB0_17;
	mad.lo.s32 	%r44, %r25, %r18, %r3;
	cvt.s64.s32 	%rd12, %r44;
	add.s64 	%rd13, %rd1, %rd12;
	ld.global.nc.u8 	%rs28, [%rd13];
	cvt.u16.u8 	%rs44, %rs28;
$L__BB0_17:
	st.shared.u8 	[%r17+1], %rs44;
$L__BB0_18:
	or.b32  	%r45, %r2, %r6;
	setp.ne.s32 	%p10, %r45, 0;
	mad.lo.s32 	%r19, %r6, %r8, %r14;
	@%p10 bra 	$L__BB0_22;
	add.s32 	%r46, %r3, -1;
	add.s32 	%r20, %r28, -1;
	max.u32 	%r47, %r46, %r20;
	setp.ge.u32 	%p11, %r47, %r25;
	mov.b16 	%rs45, 0;
	@%p11 bra 	$L__BB0_21;
	mul.lo.s32 	%r48, %r25, %r20;
	cvt.s64.s32 	%rd14, %r48;
	add.s64 	%rd15, %rd14, %rd2;
	add.s64 	%rd16, %rd1, %rd15;
	ld.global.nc.u8 	%rs30, [%rd16+-1];
	cvt.u16.u8 	%rs45, %rs30;
$L__BB0_21:
	st.shared.u8 	[%r19], %rs45;
$L__BB0_22:
	setp.ne.s32 	%p12, %r6, 0;
	setp.lt.u32 	%p13, %r2, %r13;
	or.pred  	%p14, %p12, %p13;
	@%p14 bra 	$L__BB0_26;
	add.s32 	%r49, %r3, 1;
	add.s32 	%r21, %r28, -1;
	max.u32 	%r50, %r49, %r21;
	setp.ge.u32 	%p15, %r50, %r25;
	mov.b16 	%rs46, 0;
	@%p15 bra 	$L__BB0_25;
	mul.lo.s32 	%r51, %r25, %r21;
	cvt.s64.s32 	%rd17, %r51;
	add.s64 	%rd18, %rd17, %rd2;
	add.s64 	%rd19, %rd1, %rd18;
	ld.global.nc.u8 	%rs32, [%rd19+1];
	cvt.u16.u8 	%rs46, %rs32;
$L__BB0_25:
	st.shared.u8 	[%r14+2], %rs46;
$L__BB0_26:
	setp.ne.s32 	%p16, %r2, 0;
	setp.lt.u32 	%p17, %r6, %r16;
	or.pred  	%p18, %p16, %p17;
	@%p18 bra 	$L__BB0_30;
	add.s32 	%r52, %r3, -1;
	add.s32 	%r22, %r9, %r5;
	max.u32 	%r54, %r52, %r22;
	setp.ge.u32 	%p19, %r54, %r25;
	mov.b16 	%rs47, 0;
	@%p19 bra 	$L__BB0_29;
	mul.lo.s32 	%r55, %r25, %r22;
	cvt.s64.s32 	%rd20, %r55;
	add.s64 	%rd21, %rd20, %rd2;
	add.s64 	%rd22, %rd1, %rd21;
	ld.global.nc.u8 	%rs34, [%rd22+-1];
	cvt.u16.u8 	%rs47, %rs34;
$L__BB0_29:
	add.s32 	%r56, %r10, %r8;
	add.s32 	%r58, %r32, %r56;
	st.shared.u8 	[%r58], %rs47;
$L__BB0_30:
	setp.lt.u32 	%p20, %r6, %r16;
	setp.lt.u32 	%p21, %r2, %r13;
	or.pred  	%p22, %p21, %p20;
	@%p22 bra 	$L__BB0_34;
	add.s32 	%r59, %r3, 1;
	add.s32 	%r23, %r9, %r5;
	max.u32 	%r61, %r59, %r23;
	setp.ge.u32 	%p23, %r61, %r25;
	mov.b16 	%rs48, 0;
	@%p23 bra 	$L__BB0_33;
	mul.lo.s32 	%r62, %r25, %r23;
	cvt.s64.s32 	%rd23, %r62;
	add.s64 	%rd24, %rd23, %rd2;
	add.s64 	%rd25, %rd1, %rd24;
	ld.global.nc.u8 	%rs36, [%rd25+1];
	cvt.u16.u8 	%rs48, %rs36;
$L__BB0_33:
	st.shared.u8 	[%r17+2], %rs48;
$L__BB0_34:
	bar.sync 	0;
	max.s32 	%r63, %r3, %r28;
	setp.ge.s32 	%p24, %r63, %r25;
	@%p24 bra 	$L__BB0_36;
	ld.shared.u8 	%r64, [%r19];
	ld.shared.u8 	%r65, [%r19+1];
	add.s32 	%r66, %r65, %r64;
	ld.shared.u8 	%r67, [%r19+2];
	add.s32 	%r68, %r66, %r67;
	ld.shared.u8 	%r69, [%r11];
	add.s32 	%r70, %r68, %r69;
	ld.shared.u8 	%r71, [%r11+2];
	add.s32 	%r72, %r70, %r71;
	ld.shared.u8 	%r73, [%r17];
	add.s32 	%r74, %r72, %r73;
	ld.shared.u8 	%r75, [%r17+1];
	add.s32 	%r76, %r74, %r75;
	ld.shared.u8 	%r77, [%r17+2];
	add.s32 	%r78, %r76, %r77;
	ld.shared.u8 	%rs37, [%r11+1];
	setp.eq.s16 	%p25, %rs37, 0;
	and.b32  	%r79, %r78, -2;
	setp.eq.s32 	%p26, %r79, 2;
	setp.eq.s32 	%p27, %r78, 3;
	selp.u32 	%r80, -1, 0, %p27;
	selp.u32 	%r81, -1, 0, %p26;
	selp.b32 	%r82, %r80, %r81, %p25;
	cvt.u16.u32 	%rs38, %r82;
	and.b16  	%rs39, %rs38, 1;
	add.s32 	%r83, %r12, %r3;
	cvt.s64.s32 	%rd26, %r83;
	cvta.to.global.u64 	%rd27, %rd4;
	add.s64 	%rd28, %rd27, %rd26;
	st.global.u8 	[%rd28], %rs39;
$L__BB0_36:
	ret;

}


// ===== COMPILED SASS (sm_100) =====

	.target	sm_100

	.elftype	@"ET_EXEC"


//--------------------- .note.nv.tkinfo           --------------------------
	.section	.note.nv.tkinfo,"",@"SHT_NOTE"
	.sectionflags	@"SHF_NOTE_NV_TKINFO"
	.tkinfo
        /*0018*/ 	.word	0x00000002
        /*0030*/ 	.string	""
        /*0030*/ 	.string	"ptxas"
        /*0030*/ 	.string	"Cuda compilation tools, release 13.0, V13.0.88"
        /*0030*/ 	.string	"Build cuda_13.0.r13.0/compiler.36424714_0"
        /*0030*/ 	.string	"-arch sm_100 -m 64 "



//--------------------- .note.nv.cuinfo           --------------------------
	.section	.note.nv.cuinfo,"",@"SHT_NOTE"
	.sectionflags	@"SHF_NOTE_NV_CUINFO"
        /*0018*/ 	.short	0x0002
        /*001a*/ 	.short	0x0064
        /*001c*/ 	.short	0x0082
	.zero		2


//--------------------- .nv.info                  --------------------------
	.section	.nv.info,"",@"SHT_CUDA_INFO"
	.align	4


	//----- nvinfo : EIATTR_REGCOUNT
	.align		4
        /*0000*/ 	.byte	0x04, 0x2f
        /*0002*/ 	.short	(.L_1 - .L_0)
	.align		4
.L_0:
        /*0004*/ 	.word	index@(_Z14step_gpu_ghostPKhPhi)
        /*0008*/ 	.word	0x00000016


	//----- nvinfo : EIATTR_FRAME_SIZE
	.align		4
.L_1:
        /*000c*/ 	.byte	0x04, 0x11
        /*000e*/ 	.short	(.L_3 - .L_2)
	.align		4
.L_2:
        /*0010*/ 	.word	index@(_Z14step_gpu_ghostPKhPhi)
        /*0014*/ 	.word	0x00000000


	//----- nvinfo : EIATTR_MIN_STACK_SIZE
	.align		4
.L_3:
        /*0018*/ 	.byte	0x04, 0x12
        /*001a*/ 	.short	(.L_5 - .L_4)
	.align		4
.L_4:
        /*001c*/ 	.word	index@(_Z14step_gpu_ghostPKhPhi)
        /*0020*/ 	.word	0x00000000
.L_5:


//--------------------- .nv.compat                --------------------------
	.section	.nv.compat,"",@"SHT_CUDA_COMPAT_INFO"
	.align	4
        /*0000*/ 	.byte	0x02, 0x09, 0x00, 0x00, 0x02, 0x02, 0x01, 0x00, 0x02, 0x05, 0x05, 0x00, 0x03, 0x07, 0x01, 0x01
        /*0010*/ 	.byte	0x02, 0x03, 0x00, 0x00, 0x02, 0x06, 0x01, 0x00, 0x04, 0x0b, 0x08, 0x00, 0x09, 0x00, 0x00, 0x00
        /*0020*/ 	.byte	0x00, 0x00, 0x00, 0x00


//--------------------- .nv.info._Z14step_gpu_ghostPKhPhi --------------------------
	.section	.nv.info._Z14step_gpu_ghostPKhPhi,"",@"SHT_CUDA_INFO"
	.sectionflags	@""
	.align	4


	//----- nvinfo : EIATTR_CUDA_API_VERSION
	.align		4
        /*0000*/ 	.byte	0x04, 0x37
        /*0002*/ 	.short	(.L_7 - .L_6)
.L_6:
        /*0004*/ 	.word	0x00000082


	//----- nvinfo : EIATTR_KPARAM_INFO
	.align		4
.L_7:
        /*0008*/ 	.byte	0x04, 0x17
        /*000a*/ 	.short	(.L_9 - .L_8)
.L_8:
        /*000c*/ 	.word	0x00000000
        /*0010*/ 	.short	0x0002
        /*0012*/ 	.short	0x0010
        /*0014*/ 	.byte	0x00, 0xf0, 0x11, 0x00


	//----- nvinfo : EIATTR_KPARAM_INFO
	.align		4
.L_9:
        /*0018*/ 	.byte	0x04, 0x17
        /*001a*/ 	.short	(.L_11 - .L_10)
.L_10:
        /*001c*/ 	.word	0x00000000
        /*0020*/ 	.short	0x0001
        /*0022*/ 	.short	0x0008
        /*0024*/ 	.byte	0x00, 0xf5, 0x21, 0x00


	//----- nvinfo : EIATTR_KPARAM_INFO
	.align		4
.L_11:
        /*0028*/ 	.byte	0x04, 0x17
        /*002a*/ 	.short	(.L_13 - .L_12)
.L_12:
        /*002c*/ 	.word	0x00000000
        /*0030*/ 	.short	0x0000
        /*0032*/ 	.short	0x0000
        /*0034*/ 	.byte	0x00, 0xf5, 0x21, 0x00


	//----- nvinfo : EIATTR_SPARSE_MMA_MASK
	.align		4
.L_13:
        /*0038*/ 	.byte	0x03, 0x50
        /*003a*/ 	.short	0x0000


	//----- nvinfo : EIATTR_MAXREG_COUNT
	.align		4
        /*003c*/ 	.byte	0x03, 0x1b
        /*003e*/ 	.short	0x00ff


	//----- nvinfo : EIATTR_NUM_BARRIERS
	.align		4
        /*0040*/ 	.byte	0x02, 0x4c
        /*0042*/ 	.byte	0x01
	.zero		1


	//----- nvinfo : EIATTR_MERCURY_ISA_VERSION
	.align		4
        /*0044*/ 	.byte	0x03, 0x5f
        /*0046*/ 	.short	0x0101


	//----- nvinfo : EIATTR_VRC_CTA_INIT_COUNT
	.align		4
        /*0048*/ 	.byte	0x02, 0x4a
	.zero		1
	.zero		1


	//----- nvinfo : EIATTR_EXIT_INSTR_OFFSETS
	.align		4
        /*004c*/ 	.byte	0x04, 0x1c
        /*004e*/ 	.short	(.L_15 - .L_14)


	//   ....[0]....
.L_14:
        /*0050*/ 	.word	0x00000a60


	//   ....[1]....
        /*0054*/ 	.word	0x00000c00


	//----- nvinfo : EIATTR_CRS_STACK_SIZE
	.align		4
.L_15:
        /*0058*/ 	.byte	0x04, 0x1e
        /*005a*/ 	.short	(.L_17 - .L_16)
.L_16:
        /*005c*/ 	.word	0x00000000


	//----- nvinfo : EIATTR_CBANK_PARAM_SIZE
	.align		4
.L_17:
        /*0060*/ 	.byte	0x03, 0x19
        /*0062*/ 	.short	0x0014


	//----- nvinfo : EIATTR_PARAM_CBANK
	.align		4
        /*0064*/ 	.byte	0x04, 0x0a
        /*0066*/ 	.short	(.L_19 - .L_18)
	.align		4
.L_18:
        /*0068*/ 	.word	index@(.nv.constant0._Z14step_gpu_ghostPKhPhi)
        /*006c*/ 	.short	0x0380
        /*006e*/ 	.short	0x0014


	//----- nvinfo : EIATTR_SW_WAR
	.align		4
.L_19:
        /*0070*/ 	.byte	0x04, 0x36
        /*0072*/ 	.short	(.L_21 - .L_20)
.L_20:
        /*0074*/ 	.word	0x00000008
.L_21:


//--------------------- .nv.callgraph             --------------------------
	.section	.nv.callgraph,"",@"SHT_CUDA_CALLGRAPH"
	.align	4
	.sectionentsize	8
	.align		4
        /*0000*/ 	.word	0x00000000
	.align		4
        /*0004*/ 	.word	0xffffffff
	.align		4
        /*0008*/ 	.word	0x00000000
	.align		4
        /*000c*/ 	.word	0xfffffffe
	.align		4
        /*0010*/ 	.word	0x00000000
	.align		4
        /*0014*/ 	.word	0xfffffffd
	.align		4
        /*0018*/ 	.word	0x00000000
	.align		4
        /*001c*/ 	.word	0xfffffffc


//--------------------- .text._Z14step_gpu_ghostPKhPhi --------------------------
	.section	.text._Z14step_gpu_ghostPKhPhi,"ax",@progbits
	.align	128
        .global         _Z14step_gpu_ghostPKhPhi
        .type           _Z14step_gpu_ghostPKhPhi,@function
        .size           _Z14step_gpu_ghostPKhPhi,(.L_x_33 - _Z14step_gpu_ghostPKhPhi)
        .other          _Z14step_gpu_ghostPKhPhi,@"STO_CUDA_ENTRY STV_DEFAULT"
_Z14step_gpu_ghostPKhPhi:
.text._Z14step_gpu_ghostPKhPhi:
[----:B------:R-:W-:Y:S01]  /*0000*/  LDC R1, c[0x0][0x37c] ;  /* 0x0000df00ff017b82 */ /* 0x000fe20000000800 */
[----:B------:R-:W0:Y:S07]  /*0010*/  S2R R4, SR_TID.X ;  /* 0x0000000000047919 */ /* 0x000e2e0000002100 */
[----:B------:R-:W1:Y:S01]  /*0020*/  S2UR UR4, SR_CTAID.Y ;  /* 0x00000000000479c3 */ /* 0x000e620000002600 */
[----:B------:R-:W2:Y:S01]  /*0030*/  LDCU UR10, c[0x0][0x390] ;  /* 0x00007200ff0a77ac */ /* 0x000ea20008000800 */
[----:B------:R-:W-:Y:S01]  /*0040*/  PRMT R17, RZ, 0x7610, R17 ;  /* 0x00007610ff117816 */ /* 0x000fe20000000011 */
[----:B------:R-:W3:Y:S01]  /*0050*/  S2R R9, SR_TID.Y ;  /* 0x0000000000097919 */ /* 0x000ee20000002200 */
[----:B------:R-:W4:Y:S04]  /*0060*/  LDCU.64 UR12, c[0x0][0x380] ;  /* 0x00007000ff0c77ac */ /* 0x000f280008000a00 */
[----:B------:R-:W0:Y:S01]  /*0070*/  LDC R19, c[0x0][0x360] ;  /* 0x0000d800ff137b82 */ /* 0x000e220000000800 */
[----:B------:R-:W1:Y:S01]  /*0080*/  LDCU UR7, c[0x0][0x364] ;  /* 0x00006c80ff0777ac */ /* 0x000e620008000800 */
[----:B------:R-:W5:Y:S06]  /*0090*/  LDCU.64 UR8, c[0x0][0x358] ;  /* 0x00006b00ff0877ac */ /* 0x000f6c0008000a00 */
[----:B------:R-:W0:Y:S01]  /*00a0*/  S2UR UR5, SR_CTAID.X ;  /* 0x00000000000579c3 */ /* 0x000e220000002500 */
[----:B-1----:R-:W-:-:S06]  /*00b0*/  UIMAD UR4, UR4, UR7, URZ ;  /* 0x00000007040472a4 */ /* 0x002fcc000f8e02ff */
[----:B---3--:R-:W-:Y:S02]  /*00c0*/  VIADD R3, R9, UR4 ;  /* 0x0000000409037c36 */ /* 0x008fe40008000000 */
[----:B0-----:R-:W-:-:S05]  /*00d0*/  IMAD R0, R19, UR5, R4 ;  /* 0x0000000513007c24 */ /* 0x001fca000f8e0204 */
[----:B------:R-:W-:-:S04]  /*00e0*/  VIMNMX.U32 R2, PT, PT, R0, R3, !PT ;  /* 0x0000000300027248 */ /* 0x000fc80007fe0000 */
[----:B--2---:R-:W-:-:S13]  /*00f0*/  ISETP.GE.U32.AND P0, PT, R2, UR10, PT ;  /* 0x0000000a02007c0c */ /* 0x004fda000bf06070 */
[----:B------:R-:W-:-:S05]  /*0100*/  @!P0 IMAD R2, R3, UR10, R0 ;  /* 0x0000000a03028c24 */ /* 0x000fca000f8e0200 */
[----:B----4-:R-:W-:-:S04]  /*0110*/  @!P0 IADD3 R12, P1, PT, R2, UR12, RZ ;  /* 0x0000000c020c8c10 */ /* 0x010fc8000ff3e0ff */
[----:B------:R-:W-:-:S05]  /*0120*/  @!P0 LEA.HI.X.SX32 R13, R2, UR13, 0x1, P1 ;  /* 0x0000000d020d8c11 */ /* 0x000fca00088f0eff */
[----:B-----5:R-:W2:Y:S01]  /*0130*/  @!P0 LDG.E.U8.CONSTANT R17, desc[UR8][R12.64] ;  /* 0x000000080c118981 */ /* 0x020ea2000c1e9100 */
[----:B------:R-:W0:Y:S01]  /*0140*/  S2UR UR6, SR_CgaCtaId ;  /* 0x00000000000679c3 */ /* 0x000e220000008800 */
[----:B------:R-:W-:Y:S01]  /*0150*/  VIADD R8, R19, 0x2 ;  /* 0x0000000213087836 */ /* 0x000fe20000000000 */
[----:B------:R-:W-:Y:S01]  /*0160*/  UMOV UR5, 0x400 ;  /* 0x0000040000057882 */ /* 0x000fe20000000000 */
[----:B------:R-:W-:Y:S01]  /*0170*/  ISETP.NE.AND P0, PT, R4, RZ, PT ;  /* 0x000000ff0400720c */ /* 0x000fe20003f05270 */
[----:B------:R-:W-:Y:S01]  /*0180*/  IMAD R7, R3, UR10, RZ ;  /* 0x0000000a03077c24 */ /* 0x000fe2000f8e02ff */
[----:B------:R-:W-:Y:S01]  /*0190*/  SHF.R.S32.HI R5, RZ, 0x1f, R0 ;  /* 0x0000001fff057819 */ /* 0x000fe20000011400 */
[----:B------:R-:W-:Y:S01]  /*01a0*/  IMAD R11, R8, R9, R8 ;  /* 0x00000009080b7224 */ /* 0x000fe200078e0208 */
[----:B------:R-:W-:Y:S02]  /*01b0*/  BSSY.RECONVERGENT B0, `(.L_x_0) ;  /* 0x0000011000007945 */ /* 0x000fe40003800200 */
[----:B------:R-:W-:-:S02]  /*01c0*/  SHF.R.S32.HI R6, RZ, 0x1f, R7 ;  /* 0x0000001fff067819 */ /* 0x000fc40000011407 */
[----:B------:R-:W-:-:S04]  /*01d0*/  IADD3 R14, P1, P2, R7, UR12, R0 ;  /* 0x0000000c070e7c10 */ /* 0x000fc8000fa3e000 */
[----:B------:R-:W-:Y:S01]  /*01e0*/  IADD3.X R15, PT, PT, R6, UR13, R5, P1, P2 ;  /* 0x0000000d060f7c10 */ /* 0x000fe20008fe4405 */
[----:B------:R-:W-:Y:S01]  /*01f0*/  VIADD R6, R9, 0x1 ;  /* 0x0000000109067836 */ /* 0x000fe20000000000 */
[----:B0-----:R-:W-:-:S06]  /*0200*/  ULEA UR5, UR6, UR5, 0x18 ;  /* 0x0000000506057291 */ /* 0x001fcc000f8ec0ff */
[----:B------:R-:W-:-:S05]  /*0210*/  IADD3 R2, PT, PT, R11, UR5, R4 ;  /* 0x000000050b027c10 */ /* 0x000fca000fffe004 */
[----:B--2---:R0:W-:Y:S01]  /*0220*/  STS.U8 [R2+0x1], R17 ;  /* 0x0000011102007388 */ /* 0x0041e20000000000 */
[----:B------:R-:W-:Y:S05]  /*0230*/  @P0 BRA `(.L_x_1) ;  /* 0x0000000000200947 */ /* 0x000fea0003800000 */
[----:B------:R-:W-:Y:S01]  /*0240*/  VIADDMNMX.U32 R10, R0, 0xffffffff, R3, !PT ;  /* 0xffffffff000a7846 */ /* 0x000fe20007800003 */
[----:B------:R-:W-:Y:S03]  /*0250*/  BSSY.RECONVERGENT B1, `(.L_x_2) ;  /* 0x0000005000017945 */ /* 0x000fe60003800200 */
[----:B------:R-:W-:Y:S02]  /*0260*/  ISETP.GE.U32.AND P0, PT, R10, UR10, PT ;  /* 0x0000000a0a007c0c */ /* 0x000fe4000bf06070 */
[----:B------:R-:W-:-:S11]  /*0270*/  PRMT R10, RZ, 0x7610, R10 ;  /* 0x00007610ff0a7816 */ /* 0x000fd6000000000a */
[----:B------:R-:W-:Y:S05]  /*0280*/  @P0 BRA `(.L_x_3) ;  /* 0x0000000000040947 */ /* 0x000fea0003800000 */
[----:B------:R1:W5:Y:S02]  /*0290*/  LDG.E.U8.CONSTANT R10, desc[UR8][R14.64+-0x1] ;  /* 0xffffff080e0a7981 */ /* 0x000364000c1e9100 */
.L_x_3:
[----:B------:R-:W-:Y:S05]  /*02a0*/  BSYNC.RECONVERGENT B1 ;  /* 0x0000000000017941 */ /* 0x000fea0003800200 */
.L_x_2:
[----:B-----5:R2:W-:Y:S02]  /*02b0*/  STS.U8 [R11+UR5], R10 ;  /* 0x0000000a0b007988 */ /* 0x0205e40008000005 */
.L_x_1:
[----:B------:R-:W-:Y:S05]  /*02c0*/  BSYNC.RECONVERGENT B0 ;  /* 0x0000000000007941 */ /* 0x000fea0003800200 */
.L_x_0:
[----:B------:R-:W-:Y:S01]  /*02d0*/  VIADD R13, R19, 0xffffffff ;  /* 0xffffffff130d7836 */ /* 0x000fe20000000000 */
[----:B------:R-:W-:Y:S04]  /*02e0*/  BSSY.RECONVERGENT B0, `(.L_x_4) ;  /* 0x000000b000007945 */ /* 0x000fe80003800200 */
[----:B------:R-:W-:-:S13]  /*02f0*/  ISETP.GE.U32.AND P1, PT, R4, R13, PT ;  /* 0x0000000d0400720c */ /* 0x000fda0003f26070 */
[----:B------:R-:W-:Y:S05]  /*0300*/  @!P1 BRA `(.L_x_5) ;  /* 0x0000000000209947 */ /* 0x000fea0003800000 */
[----:B--2---:R-:W-:Y:S01]  /*0310*/  VIADDMNMX.U32 R10, R0, 0x1, R3, !PT ;  /* 0x00000001000a7846 */ /* 0x004fe20007800003 */
[----:B------:R-:W-:Y:S01]  /*0320*/  BSSY.RECONVERGENT B1, `(.L_x_6) ;  /* 0x0000005000017945 */ /* 0x000fe20003800200 */
[----:B0-----:R-:W-:Y:S02]  /*0330*/  PRMT R17, RZ, 0x7610, R17 ;  /* 0x00007610ff117816 */ /* 0x001fe40000000011 */
[----:B------:R-:W-:-:S13]  /*0340*/  ISETP.GE.U32.AND P0, PT, R10, UR10, PT ;  /* 0x0000000a0a007c0c */ /* 0x000fda000bf06070 */
[----:B------:R-:W-:Y:S05]  /*0350*/  @P0 BRA `(.L_x_7) ;  /* 0x0000000000040947 */ /* 0x000fea0003800000 */
[----:B------:R0:W5:Y:S02]  /*0360*/  LDG.E.U8.CONSTANT R17, desc[UR8][R14.64+0x1] ;  /* 0x000001080e117981 */ /* 0x000164000c1e9100 */
.L_x_7:
[----:B------:R-:W-:Y:S05]  /*0370*/  BSYNC.RECONVERGENT B1 ;  /* 0x0000000000017941 */ /* 0x000fea0003800200 */
.L_x_6:
[----:B-----5:R3:W-:Y:S02]  /*0380*/  STS.U8 [R2+0x2], R17 ;  /* 0x0000021102007388 */ /* 0x0207e40000000000 */
.L_x_5:
[----:B------:R-:W-:Y:S05]  /*0390*/  BSYNC.RECONVERGENT B0 ;  /* 0x0000000000007941 */ /* 0x000fea0003800200 */
.L_x_4:
[----:B------:R-:W-:Y:S01]  /*03a0*/  ISETP.NE.AND P0, PT, R9, RZ, PT ;  /* 0x000000ff0900720c */ /* 0x000fe20003f05270 */
[----:B------:R-:W-:Y:S01]  /*03b0*/  BSSY.RECONVERGENT B0, `(.L_x_8) ;  /* 0x000000f000007945 */ /* 0x000fe20003800200 */
[----:B------:R-:W-:-:S11]  /*03c0*/  VIADD R12, R4, UR5 ;  /* 0x00000005040c7c36 */ /* 0x000fd60008000000 */
[----:B------:R-:W-:Y:S05]  /*03d0*/  @P0 BRA `(.L_x_9) ;  /* 0x0000000000300947 */ /* 0x000fea0003800000 */
[----:B01----:R-:W-:Y:S01]  /*03e0*/  VIADD R15, R3, 0xffffffff ;  /* 0xffffffff030f7836 */ /* 0x003fe20000000000 */
[----:B------:R-:W-:Y:S01]  /*03f0*/  BSSY.RECONVERGENT B1, `(.L_x_10) ;  /* 0x0000009000017945 */ /* 0x000fe20003800200 */
[----:B---3--:R-:W-:-:S03]  /*0400*/  PRMT R17, RZ, 0x7610, R17 ;  /* 0x00007610ff117816 */ /* 0x008fc60000000011 */
[----:B--2---:R-:W-:-:S04]  /*0410*/  VIMNMX.U32 R10, PT, PT, R0, R15, !PT ;  /* 0x0000000f000a7248 */ /* 0x004fc80007fe0000 */
[----:B------:R-:W-:-:S13]  /*0420*/  ISETP.GE.U32.AND P0, PT, R10, UR10, PT ;  /* 0x0000000a0a007c0c */ /* 0x000fda000bf06070 */
[----:B------:R-:W-:Y:S05]  /*0430*/  @P0 BRA `(.L_x_11) ;  /* 0x0000000000100947 */ /* 0x000fea0003800000 */
[----:B------:R-:W-:-:S05]  /*0440*/  IMAD R15, R15, UR10, R0 ;  /* 0x0000000a0f0f7c24 */ /* 0x000fca000f8e0200 */
[----:B------:R-:W-:-:S04]  /*0450*/  IADD3 R14, P0, PT, R15, UR12, RZ ;  /* 0x0000000c0f0e7c10 */ /* 0x000fc8000ff1e0ff */
[----:B------:R-:W-:-:S05]  /*0460*/  LEA.HI.X.SX32 R15, R15, UR13, 0x1, P0 ;  /* 0x0000000d0f0f7c11 */ /* 0x000fca00080f0eff */
[----:B------:R0:W5:Y:S04]  /*0470*/  LDG.E.U8.CONSTANT R17, desc[UR8][R14.64] ;  /* 0x000000080e117981 */ /* 0x000168000c1e9100 */
.L_x_11:
[----:B------:R-:W-:Y:S05]  /*0480*/  BSYNC.RECONVERGENT B1 ;  /* 0x0000000000017941 */ /* 0x000fea0003800200 */
.L_x_10:
[----:B-----5:R4:W-:Y:S02]  /*0490*/  STS.U8 [R4+UR5+0x1], R17 ;  /* 0x0000011104007988 */ /* 0x0209e40008000005 */
.L_x_9:
[----:B------:R-:W-:Y:S05]  /*04a0*/  BSYNC.RECONVERGENT B0 ;  /* 0x0000000000007941 */ /* 0x000fea0003800200 */
.L_x_8:
[----:B------:R-:W-:Y:S01]  /*04b0*/  UIADD3 UR6, UPT, UPT, UR7, -0x1, URZ ;  /* 0xffffffff07067890 */ /* 0x000fe2000fffe0ff */
[----:B------:R-:W-:Y:S01]  /*04c0*/  BSSY.RECONVERGENT B0, `(.L_x_12) ;  /* 0x0000010000007945 */ /* 0x000fe20003800200 */
[----:B--2---:R-:W-:-:S04]  /*04d0*/  IMAD.IADD R10, R8, 0x1, R2 ;  /* 0x00000001080a7824 */ /* 0x004fc800078e0202 */
[----:B------:R-:W-:-:S13]  /*04e0*/  ISETP.GE.U32.AND P0, PT, R9, UR6, PT ;  /* 0x0000000609007c0c */ /* 0x000fda000bf06070 */
[----:B------:R-:W-:Y:S05]  /*04f0*/  @!P0 BRA `(.L_x_13) ;  /* 0x0000000000308947 */ /* 0x000fea0003800000 */
[----:B01----:R-:W-:Y:S01]  /*0500*/  VIADD R15, R6, UR4 ;  /* 0x00000004060f7c36 */ /* 0x003fe20008000000 */
[----:B------:R-:W-:Y:S01]  /*0510*/  BSSY.RECONVERGENT B1, `(.L_x_14) ;  /* 0x0000009000017945 */ /* 0x000fe20003800200 */
[----:B---34-:R-:W-:-:S03]  /*0520*/  PRMT R17, RZ, 0x7610, R17 ;  /* 0x00007610ff117816 */ /* 0x018fc60000000011 */
[----:B------:R-:W-:-:S04]  /*0530*/  VIMNMX.U32 R14, PT, PT, R0, R15, !PT ;  /* 0x0000000f000e7248 */ /* 0x000fc80007fe0000 */
[----:B------:R-:W-:-:S13]  /*0540*/  ISETP.GE.U32.AND P2, PT, R14, UR10, PT ;  /* 0x0000000a0e007c0c */ /* 0x000fda000bf46070 */
[----:B------:R-:W-:Y:S05]  /*0550*/  @P2 BRA `(.L_x_15) ;  /* 0x0000000000102947 */ /* 0x000fea0003800000 */
[----:B------:R-:W-:-:S05]  /*0560*/  IMAD R15, R15, UR10, R0 ;  /* 0x0000000a0f0f7c24 */ /* 0x000fca000f8e0200 */
[----:B------:R-:W-:-:S04]  /*0570*/  IADD3 R14, P2, PT, R15, UR12, RZ ;  /* 0x0000000c0f0e7c10 */ /* 0x000fc8000ff5e0ff */
[----:B------:R-:W-:-:S05]  /*0580*/  LEA.HI.X.SX32 R15, R15, UR13, 0x1, P2 ;  /* 0x0000000d0f0f7c11 */ /* 0x000fca00090f0eff */
[----:B------:R0:W5:Y:S04]  /*0590*/  LDG.E.U8.CONSTANT R17, desc[UR8][R14.64] ;  /* 0x000000080e117981 */ /* 0x000168000c1e9100 */
.L_x_15:
[----:B------:R-:W-:Y:S05]  /*05a0*/  BSYNC.RECONVERGENT B1 ;  /* 0x0000000000017941 */ /* 0x000fea0003800200 */
.L_x_14:
[----:B-----5:R2:W-:Y:S02]  /*05b0*/  STS.U8 [R10+0x1], R17 ;  /* 0x000001110a007388 */ /* 0x0205e40000000000 */
.L_x_13:
[----:B------:R-:W-:Y:S05]  /*05c0*/  BSYNC.RECONVERGENT B0 ;  /* 0x0000000000007941 */ /* 0x000fea0003800200 */
.L_x_12:
[-C--:B------:R-:W-:Y:S01]  /*05d0*/  LOP3.LUT P2, RZ, R4, R9.reuse, RZ, 0xfc, !PT ;  /* 0x0000000904ff7212 */ /* 0x080fe2000784fcff */
[----:B------:R-:W-:Y:S01]  /*05e0*/  BSSY.RECONVERGENT B0, `(.L_x_16) ;  /* 0x0000010000007945 */ /* 0x000fe20003800200 */
[----:B------:R-:W-:-:S11]  /*05f0*/  IMAD R12, R8, R9, R12 ;  /* 0x00000009080c7224 */ /* 0x000fd600078e020c */
[----:B------:R-:W-:Y:S05]  /*0600*/  @P2 BRA `(.L_x_17) ;  /* 0x0000000000342947 */ /* 0x000fea0003800000 */
[----:B0-234-:R-:W-:Y:S01]  /*0610*/  VIADD R17, R3, 0xffffffff ;  /* 0xffffffff03117836 */ /* 0x01dfe20000000000 */
[----:B------:R-:W-:Y:S01]  /*0620*/  BSSY.RECONVERGENT B1, `(.L_x_18) ;  /* 0x000000a000017945 */ /* 0x000fe20003800200 */
[----:B-1----:R-:W-:-:S03]  /*0630*/  PRMT R15, RZ, 0x7610, R15 ;  /* 0x00007610ff0f7816 */ /* 0x002fc6000000000f */
[----:B------:R-:W-:-:S04]  /*0640*/  VIADDMNMX.U32 R14, R0, 0xffffffff, R17, !PT ;  /* 0xffffffff000e7846 */ /* 0x000fc80007800011 */
[----:B------:R-:W-:-:S13]  /*0650*/  ISETP.GE.U32.AND P2, PT, R14, UR10, PT ;  /* 0x0000000a0e007c0c */ /* 0x000fda000bf46070 */
[----:B------:R-:W-:Y:S05]  /*0660*/  @P2 BRA `(.L_x_19) ;  /* 0x0000000000142947 */ /* 0x000fea0003800000 */
[----:B------:R-:W-:-:S05]  /*0670*/  IMAD R15, R17, UR10, RZ ;  /* 0x0000000a110f7c24 */ /* 0x000fca000f8e02ff */
[----:B------:R-:W-:Y:S02]  /*0680*/  SHF.R.S32.HI R16, RZ, 0x1f, R15 ;  /* 0x0000001fff107819 */ /* 0x000fe4000001140f */
[----:B------:R-:W-:-:S04]  /*0690*/  IADD3 R14, P2, P3, R15, UR12, R0 ;  /* 0x0000000c0f0e7c10 */ /* 0x000fc8000fb5e000 */
[----:B------:R-:W-:-:S06]  /*06a0*/  IADD3.X R15, PT, PT, R16, UR13, R5, P2, P3 ;  /* 0x0000000d100f7c10 */ /* 0x000fcc00097e6405 */
[----:B------:R0:W5:Y:S03]  /*06b0*/  LDG.E.U8.CONSTANT R15, desc[UR8][R14.64+-0x1] ;  /* 0xffffff080e0f7981 */ /* 0x000166000c1e9100 */
.L_x_19:
[----:B------:R-:W-:Y:S05]  /*06c0*/  BSYNC.RECONVERGENT B1 ;  /* 0x0000000000017941 */ /* 0x000fea0003800200 */
.L_x_18:
[----:B-----5:R1:W-:Y:S02]  /*06d0*/  STS.U8 [R12], R15 ;  /* 0x0000000f0c007388 */ /* 0x0203e40000000000 */
.L_x_17:
[----:B------:R-:W-:Y:S05]  /*06e0*/  BSYNC.RECONVERGENT B0 ;  /* 0x0000000000007941 */ /* 0x000fea0003800200 */
.L_x_16:
[----:B------:R-:W-:Y:S01]  /*06f0*/  ISETP.NE.OR P1, PT, R9, RZ, !P1 ;  /* 0x000000ff0900720c */ /* 0x000fe20004f25670 */
[----:B------:R-:W-:-:S12]  /*0700*/  BSSY.RECONVERGENT B0, `(.L_x_20) ;  /* 0x000000f000007945 */ /* 0x000fd80003800200 */
[----:B------:R-:W-:Y:S05]  /*0710*/  @P1 BRA `(.L_x_21) ;  /* 0x0000000000341947 */ /* 0x000fea0003800000 */
[----:B------:R-:W-:Y:S01]  /*0720*/  VIADD R9, R3, 0xffffffff ;  /* 0xffffffff03097836 */ /* 0x000fe20000000000 */
[----:B------:R-:W-:Y:S01]  /*0730*/  BSSY.RECONVERGENT B1, `(.L_x_22) ;  /* 0x000000a000017945 */ /* 0x000fe20003800200 */
[----:B01----:R-:W-:-:S03]  /*0740*/  PRMT R15, RZ, 0x7610, R15 ;  /* 0x00007610ff0f7816 */ /* 0x003fc6000000000f */
        /* <DEDUP_REMOVED lines=8> */
.L_x_23:
[----:B------:R-:W-:Y:S05]  /*07d0*/  BSYNC.RECONVERGENT B1 ;  /* 0x0000000000017941 */ /* 0x000fea0003800200 */
.L_x_22:
[----:B-----5:R1:W-:Y:S02]  /*07e0*/  STS.U8 [R4+UR5+0x2], R15 ;  /* 0x0000020f04007988 */ /* 0x0203e40008000005 */
.L_x_21:
[----:B------:R-:W-:Y:S05]  /*07f0*/  BSYNC.RECONVERGENT B0 ;  /* 0x0000000000007941 */ /* 0x000fea0003800200 */
.L_x_20:
[----:B------:R-:W-:Y:S01]  /*0800*/  ISETP.NE.OR P1, PT, R4, RZ, !P0 ;  /* 0x000000ff0400720c */ /* 0x000fe20004725670 */
[----:B------:R-:W-:-:S12]  /*0810*/  BSSY.RECONVERGENT B0, `(.L_x_24) ;  /* 0x0000010000007945 */ /* 0x000fd80003800200 */
[----:B------:R-:W-:Y:S05]  /*0820*/  @P1 BRA `(.L_x_25) ;  /* 0x0000000000381947 */ /* 0x000fea0003800000 */
[----:B------:R-:W-:Y:S01]  /*0830*/  VIADD R9, R6, UR4 ;  /* 0x0000000406097c36 */ /* 0x000fe20008000000 */
[----:B------:R-:W-:Y:S01]  /*0840*/  BSSY.RECONVERGENT B1, `(.L_x_26) ;  /* 0x000000b000017945 */ /* 0x000fe20003800200 */
[--C-:B------:R-:W-:Y:S02]  /*0850*/  IADD3 R11, PT, PT, R11, UR5, R8.reuse ;  /* 0x000000050b0b7c10 */ /* 0x100fe4000fffe008 */
[----:B------:R-:W-:Y:S02]  /*0860*/  PRMT R8, RZ, 0x7610, R8 ;  /* 0x00007610ff087816 */ /* 0x000fe40000000008 */
[----:B01----:R-:W-:-:S04]  /*0870*/  VIADDMNMX.U32 R14, R0, 0xffffffff, R9, !PT ;  /* 0xffffffff000e7846 */ /* 0x003fc80007800009 */
[----:B------:R-:W-:-:S13]  /*0880*/  ISETP.GE.U32.AND P1, PT, R14, UR10, PT ;  /* 0x0000000a0e007c0c */ /* 0x000fda000bf26070 */
[----:B------:R-:W-:Y:S05]  /*0890*/  @P1 BRA `(.L_x_27) ;  /* 0x0000000000141947 */ /* 0x000fea0003800000 */
[----:B------:R-:W-:-:S05]  /*08a0*/  IMAD R9, R9, UR10, RZ ;  /* 0x0000000a09097c24 */ /* 0x000fca000f8e02ff */
[----:B------:R-:W-:Y:S02]  /*08b0*/  SHF.R.S32.HI R14, RZ, 0x1f, R9 ;  /* 0x0000001fff0e7819 */ /* 0x000fe40000011409 */
[----:B------:R-:W-:-:S04]  /*08c0*/  IADD3 R8, P1, P2, R9, UR12, R0 ;  /* 0x0000000c09087c10 */ /* 0x000fc8000fa3e000 */
[----:B------:R-:W-:-:S05]  /*08d0*/  IADD3.X R9, PT, PT, R14, UR13, R5, P1, P2 ;  /* 0x0000000d0e097c10 */ /* 0x000fca0008fe4405 */
[----:B------:R0:W5:Y:S04]  /*08e0*/  LDG.E.U8.CONSTANT R8, desc[UR8][R8.64+-0x1] ;  /* 0xffffff0808087981 */ /* 0x000168000c1e9100 */
.L_x_27:
[----:B------:R-:W-:Y:S05]  /*08f0*/  BSYNC.RECONVERGENT B1 ;  /* 0x0000000000017941 */ /* 0x000fea0003800200 */
.L_x_26:
[----:B-----5:R1:W-:Y:S02]  /*0900*/  STS.U8 [R11], R8 ;  /* 0x000000080b007388 */ /* 0x0203e40000000000 */
.L_x_25:
[----:B------:R-:W-:Y:S05]  /*0910*/  BSYNC.RECONVERGENT B0 ;  /* 0x0000000000007941 */ /* 0x000fea0003800200 */
.L_x_24:
[----:B------:R-:W-:Y:S01]  /*0920*/  ISETP.LT.U32.OR P0, PT, R4, R13, !P0 ;  /* 0x0000000d0400720c */ /* 0x000fe20004701470 */
[----:B------:R-:W-:-:S12]  /*0930*/  BSSY.RECONVERGENT B0, `(.L_x_28) ;  /* 0x000000f000007945 */ /* 0x000fd80003800200 */
[----:B------:R-:W-:Y:S05]  /*0940*/  @P0 BRA `(.L_x_29) ;  /* 0x0000000000340947 */ /* 0x000fea0003800000 */
[----:B-1----:R-:W-:Y:S01]  /*0950*/  VIADD R11, R6, UR4 ;  /* 0x00000004060b7c36 */ /* 0x002fe20008000000 */
[----:B------:R-:W-:Y:S01]  /*0960*/  BSSY.RECONVERGENT B1, `(.L_x_30) ;  /* 0x000000a000017945 */ /* 0x000fe20003800200 */
[----:B0-----:R-:W-:-:S03]  /*0970*/  PRMT R9, RZ, 0x7610, R9 ;  /* 0x00007610ff097816 */ /* 0x001fc60000000009 */
[----:B----4-:R-:W-:-:S04]  /*0980*/  VIADDMNMX.U32 R4, R0, 0x1, R11, !PT ;  /* 0x0000000100047846 */ /* 0x010fc8000780000b */
[----:B------:R-:W-:-:S13]  /*0990*/  ISETP.GE.U32.AND P0, PT, R4, UR10, PT ;  /* 0x0000000a04007c0c */ /* 0x000fda000bf06070 */
[----:B------:R-:W-:Y:S05]  /*09a0*/  @P0 BRA `(.L_x_31) ;  /* 0x0000000000140947 */ /* 0x000fea0003800000 */
[----:B------:R-:W-:-:S05]  /*09b0*/  IMAD R11, R11, UR10, RZ ;  /* 0x0000000a0b0b7c24 */ /* 0x000fca000f8e02ff */
[----:B------:R-:W-:Y:S02]  /*09c0*/  SHF.R.S32.HI R6, RZ, 0x1f, R11 ;  /* 0x0000001fff067819 */ /* 0x000fe4000001140b */
[----:B------:R-:W-:-:S04]  /*09d0*/  IADD3 R4, P0, P1, R11, UR12, R0 ;  /* 0x0000000c0b047c10 */ /* 0x000fc8000f91e000 */
[----:B------:R-:W-:-:S05]  /*09e0*/  IADD3.X R5, PT, PT, R6, UR13, R5, P0, P1 ;  /* 0x0000000d06057c10 */ /* 0x000fca00087e2405 */
[----:B------:R0:W5:Y:S04]  /*09f0*/  LDG.E.U8.CONSTANT R9, desc[UR8][R4.64+0x1] ;  /* 0x0000010804097981 */ /* 0x000168000c1e9100 */
.L_x_31:
[----:B------:R-:W-:Y:S05]  /*0a00*/  BSYNC.RECONVERGENT B1 ;  /* 0x0000000000017941 */ /* 0x000fea0003800200 */
.L_x_30:
[----:B-----5:R1:W-:Y:S02]  /*0a10*/  STS.U8 [R10+0x2], R9 ;  /* 0x000002090a007388 */ /* 0x0203e40000000000 */
.L_x_29:
[----:B------:R-:W-:Y:S05]  /*0a20*/  BSYNC.RECONVERGENT B0 ;  /* 0x0000000000007941 */ /* 0x000fea0003800200 */
.L_x_28:
[----:B------:R-:W-:Y:S01]  /*0a30*/  BAR.SYNC.DEFER_BLOCKING 0x0 ;  /* 0x0000000000007b1d */ /* 0x000fe20000010000 */
[----:B------:R-:W-:-:S04]  /*0a40*/  VIMNMX R3, PT, PT, R0, R3, !PT ;  /* 0x0000000300037248 */ /* 0x000fc80007fe0100 */
[----:B------:R-:W-:-:S13]  /*0a50*/  ISETP.GE.AND P0, PT, R3, UR10, PT ;  /* 0x0000000a03007c0c */ /* 0x000fda000bf06270 */
[----:B------:R-:W-:Y:S05]  /*0a60*/  @P0 EXIT ;  /* 0x000000000000094d */ /* 0x000fea0003800000 */
[----:B------:R-:W-:Y:S01]  /*0a70*/  LDS.U8 R3, [R12] ;  /* 0x000000000c037984 */ /* 0x000fe20000000000 */
[----:B------:R-:W3:Y:S01]  /*0a80*/  LDCU.64 UR4, c[0x0][0x388] ;  /* 0x00007100ff0477ac */ /* 0x000ee20008000a00 */
[----:B------:R-:W-:Y:S02]  /*0a90*/  IMAD.IADD R7, R0, 0x1, R7 ;  /* 0x0000000100077824 */ /* 0x000fe400078e0207 */
[----:B01--4-:R-:W-:Y:S04]  /*0aa0*/  LDS.U8 R4, [R12+0x1] ;  /* 0x000001000c047984 */ /* 0x013fe80000000000 */
[----:B------:R-:W0:Y:S04]  /*0ab0*/  LDS.U8 R5, [R12+0x2] ;  /* 0x000002000c057984 */ /* 0x000e280000000000 */
[----:B------:R-:W-:Y:S04]  /*0ac0*/  LDS.U8 R6, [R2] ;  /* 0x0000000002067984 */ /* 0x000fe80000000000 */
[----:B------:R-:W1:Y:S04]  /*0ad0*/  LDS.U8 R8, [R2+0x2] ;  /* 0x0000020002087984 */ /* 0x000e680000000000 */
[----:B------:R-:W-:Y:S04]  /*0ae0*/  LDS.U8 R14, [R10] ;  /* 0x000000000a0e7984 */ /* 0x000fe80000000000 */
[----:B------:R-:W4:Y:S04]  /*0af0*/  LDS.U8 R9, [R10+0x1] ;  /* 0x000001000a097984 */ /* 0x000f280000000000 */
[----:B------:R-:W5:Y:S04]  /*0b00*/  LDS.U8 R11, [R2+0x1] ;  /* 0x00000100020b7984 */ /* 0x000f680000000000 */
[----:B------:R-:W2:Y:S01]  /*0b10*/  LDS.U8 R16, [R10+0x2] ;  /* 0x000002000a107984 */ /* 0x000ea20000000000 */
[----:B0-----:R-:W-:-:S04]  /*0b20*/  IADD3 R3, PT, PT, R5, R4, R3 ;  /* 0x0000000405037210 */ /* 0x001fc80007ffe003 */
[----:B-1----:R-:W-:-:S04]  /*0b30*/  IADD3 R3, PT, PT, R8, R3, R6 ;  /* 0x0000000308037210 */ /* 0x002fc80007ffe006 */
[----:B----4-:R-:W-:Y:S02]  /*0b40*/  IADD3 R3, PT, PT, R9, R3, R14 ;  /* 0x0000000309037210 */ /* 0x010fe40007ffe00e */
[----:B-----5:R-:W-:-:S03]  /*0b50*/  ISETP.NE.AND P0, PT, R11, RZ, PT ;  /* 0x000000ff0b00720c */ /* 0x020fc60003f05270 */
[----:B--2---:R-:W-:-:S05]  /*0b60*/  IMAD.IADD R3, R3, 0x1, R16 ;  /* 0x0000000103037824 */ /* 0x004fca00078e0210 */
[C---:B------:R-:W-:Y:S02]  /*0b70*/  LOP3.LUT R4, R3.reuse, 0xfffffffe, RZ, 0xc0, !PT ;  /* 0xfffffffe03047812 */ /* 0x040fe400078ec0ff */
[----:B------:R-:W-:Y:S02]  /*0b80*/  ISETP.NE.AND P2, PT, R3, 0x3, PT ;  /* 0x000000030300780c */ /* 0x000fe40003f45270 */
[----:B------:R-:W-:Y:S02]  /*0b90*/  ISETP.NE.AND P1, PT, R4, 0x2, PT ;  /* 0x000000020400780c */ /* 0x000fe40003f25270 */
[----:B------:R-:W-:Y:S02]  /*0ba0*/  SEL R0, RZ, 0xffffffff, P2 ;  /* 0xffffffffff007807 */ /* 0x000fe40001000000 */
[----:B---3--:R-:W-:Y:S02]  /*0bb0*/  IADD3 R2, P2, PT, R7, UR4, RZ ;  /* 0x0000000407027c10 */ /* 0x008fe4000ff5e0ff */
[----:B------:R-:W-:-:S02]  /*0bc0*/  @P0 SEL R0, RZ, 0xffffffff, P1 ;  /* 0xffffffffff000807 */ /* 0x000fc40000800000 */
[----:B------:R-:W-:Y:S02]  /*0bd0*/  LEA.HI.X.SX32 R3, R7, UR5, 0x1, P2 ;  /* 0x0000000507037c11 */ /* 0x000fe400090f0eff */
[----:B------:R-:W-:-:S05]  /*0be0*/  LOP3.LUT R5, R0, 0x1, RZ, 0xc0, !PT ;  /* 0x0000000100057812 */ /* 0x000fca00078ec0ff */
[----:B------:R-:W-:Y:S01]  /*0bf0*/  STG.E.U8 desc[UR8][R2.64], R5 ;  /* 0x0000000502007986 */ /* 0x000fe2000c101108 */
[----:B------:R-:W-:Y:S05]  /*0c00*/  EXIT ;  /* 0x000000000000794d */ /* 0x000fea0003800000 */
.L_x_32:
[----:B------:R-:W-:-:S00]  /*0c10*/  BRA `(.L_x_32) ;  /* 0xfffffffc00fc7947 */ /* 0x000fc0000383ffff */
[----:B------:R-:W-:-:S00]  /*0c20*/  NOP ;  /* 0x0000000000007918 */ /* 0x000fc00000000000 */
        /* <DEDUP_REMOVED lines=13> */
.L_x_33:


//--------------------- .nv.shared._Z14step_gpu_ghostPKhPhi --------------------------
	.section	.nv.shared._Z14step_gpu_ghostPKhPhi,"aw",@nobits
	.sectionflags	@""
	.align	16
	.zero		1024


//--------------------- .nv.shared.reserved.0     --------------------------
	.section	.nv.shared.reserved.0,"aw",@nobits
	.weak		__nv_reservedSMEM_offset_0_alias
	.size		__nv_reservedSMEM_offset_0_alias, 0, 64
	.other		__nv_reservedSMEM_offset_0_alias,@"STO_CUDA_RESERVED_SHARED STV_DEFAULT"
__nv_reservedSMEM_offset_0_alias:
	.zero		0
	.zero		64


//--------------------- .nv.constant0._Z14step_gpu_ghostPKhPhi --------------------------
	.section	.nv.constant0._Z14step_gpu_ghostPKhPhi,"a",@progbits
	.sectionflags	@""
	.align	4
.nv.constant0._Z14step_gpu_ghostPKhPhi:
	.zero		916


//--------------------- SYMBOLS --------------------------

	.type		.nv.reservedSmem.offset0,@object
	.size		.nv.reservedSmem.offset0,0x4
	.type		.nv.reservedSmem.cap,@object
	.size		.nv.reservedSmem.cap,0x4
